//
// Generated by NVIDIA NVVM Compiler
//
// Compiler Build ID: CL-36424714
// Cuda compilation tools, release 13.0, V13.0.88
// Based on NVVM 20.0.0
//

.version 9.0
.target sm_100
.address_size 64

	// .globl	_Z21count_2d_equal_kernelPKiPiiii

.visible .entry _Z21count_2d_equal_kernelPKiPiiii(
	.param .u64 .ptr .align 1 _Z21count_2d_equal_kernelPKiPiiii_param_0,
	.param .u64 .ptr .align 1 _Z21count_2d_equal_kernelPKiPiiii_param_1,
	.param .u32 _Z21count_2d_equal_kernelPKiPiiii_param_2,
	.param .u32 _Z21count_2d_equal_kernelPKiPiiii_param_3,
	.param .u32 _Z21count_2d_equal_kernelPKiPiiii_param_4
)
{
	.reg .pred 	%p<5>;
	.reg .b32 	%r<17>;
	.reg .b64 	%rd<7>;

	ld.param.u64 	%rd1, [_Z21count_2d_equal_kernelPKiPiiii_param_0];
	ld.param.u64 	%rd2, [_Z21count_2d_equal_kernelPKiPiiii_param_1];
	ld.param.u32 	%r5, [_Z21count_2d_equal_kernelPKiPiiii_param_2];
	ld.param.u32 	%r3, [_Z21count_2d_equal_kernelPKiPiiii_param_3];
	ld.param.u32 	%r4, [_Z21count_2d_equal_kernelPKiPiiii_param_4];
	mov.u32 	%r7, %ntid.x;
	mov.u32 	%r8, %ctaid.x;
	mov.u32 	%r9, %tid.x;
	mad.lo.s32 	%r1, %r7, %r8, %r9;
	mov.u32 	%r10, %ntid.y;
	mov.u32 	%r11, %ctaid.y;
	mov.u32 	%r12, %tid.y;
	mad.lo.s32 	%r13, %r10, %r11, %r12;
	setp.ge.s32 	%p1, %r1, %r3;
	setp.ge.s32 	%p2, %r13, %r5;
	or.pred  	%p3, %p1, %p2;
	@%p3 bra 	$L__BB0_3;
	cvta.to.global.u64 	%rd3, %rd1;
	mad.lo.s32 	%r14, %r3, %r13, %r1;
	mul.wide.s32 	%rd4, %r14, 4;
	add.s64 	%rd5, %rd3, %rd4;
	ld.global.u32 	%r15, [%rd5];
	setp.ne.s32 	%p4, %r15, %r4;
	@%p4 bra 	$L__BB0_3;
	cvta.to.global.u64 	%rd6, %rd2;
	atom.global.add.u32 	%r16, [%rd6], 1;
$L__BB0_3:
	ret;

}


// ===== COMPILED SASS (sm_100) =====

	.target	sm_100

	.elftype	@"ET_EXEC"


//--------------------- .note.nv.tkinfo           --------------------------
	.section	.note.nv.tkinfo,"",@"SHT_NOTE"
	.sectionflags	@"SHF_NOTE_NV_TKINFO"
	.tkinfo
        /*0018*/ 	.word	0x00000002
        /*0030*/ 	.string	""
        /*0030*/ 	.string	"ptxas"
        /*0030*/ 	.string	"Cuda compilation tools, release 13.0, V13.0.88"
        /*0030*/ 	.string	"Build cuda_13.0.r13.0/compiler.36424714_0"
        /*0030*/ 	.string	"-arch sm_100 -m 64 "



//--------------------- .note.nv.cuinfo           --------------------------
	.section	.note.nv.cuinfo,"",@"SHT_NOTE"
	.sectionflags	@"SHF_NOTE_NV_CUINFO"
        /*0018*/ 	.short	0x0002
        /*001a*/ 	.short	0x0064
        /*001c*/ 	.short	0x0082
	.zero		2


//--------------------- .nv.info                  --------------------------
	.section	.nv.info,"",@"SHT_CUDA_INFO"
	.align	4


	//----- nvinfo : EIATTR_REGCOUNT
	.align		4
        /*0000*/ 	.byte	0x04, 0x2f
        /*0002*/ 	.short	(.L_1 - .L_0)
	.align		4
.L_0:
        /*0004*/ 	.word	index@(_Z21count_2d_equal_kernelPKiPiiii)
        /*0008*/ 	.word	0x00000008


	//----- nvinfo : EIATTR_FRAME_SIZE
	.align		4
.L_1:
        /*000c*/ 	.byte	0x04, 0x11
        /*000e*/ 	.short	(.L_3 - .L_2)
	.align		4
.L_2:
        /*0010*/ 	.word	index@(_Z21count_2d_equal_kernelPKiPiiii)
        /*0014*/ 	.word	0x00000000


	//----- nvinfo : EIATTR_MIN_STACK_SIZE
	.align		4
.L_3:
        /*0018*/ 	.byte	0x04, 0x12
        /*001a*/ 	.short	(.L_5 - .L_4)
	.align		4
.L_4:
        /*001c*/ 	.word	index@(_Z21count_2d_equal_kernelPKiPiiii)
        /*0020*/ 	.word	0x00000000
.L_5:


//--------------------- .nv.compat                --------------------------
	.section	.nv.compat,"",@"SHT_CUDA_COMPAT_INFO"
	.align	4
        /*0000*/ 	.byte	0x02, 0x09, 0x00, 0x00, 0x02, 0x02, 0x01, 0x00, 0x02, 0x05, 0x05, 0x00, 0x03, 0x07, 0x01, 0x01
        /*0010*/ 	.byte	0x02, 0x03, 0x00, 0x00, 0x02, 0x06, 0x01, 0x00, 0x04, 0x0b, 0x08, 0x00, 0x09, 0x00, 0x00, 0x00
        /*0020*/ 	.byte	0x00, 0x00, 0x00, 0x00


//--------------------- .nv.info._Z21count_2d_equal_kernelPKiPiiii --------------------------
	.section	.nv.info._Z21count_2d_equal_kernelPKiPiiii,"",@"SHT_CUDA_INFO"
	.sectionflags	@""
	.align	4


	//----- nvinfo : EIATTR_CUDA_API_VERSION
	.align		4
        /*0000*/ 	.byte	0x04, 0x37
        /*0002*/ 	.short	(.L_7 - .L_6)
.L_6:
        /*0004*/ 	.word	0x00000082


	//----- nvinfo : EIATTR_KPARAM_INFO
	.align		4
.L_7:
        /*0008*/ 	.byte	0x04, 0x17
        /*000a*/ 	.short	(.L_9 - .L_8)
.L_8:
        /*000c*/ 	.word	0x00000000
        /*0010*/ 	.short	0x0004
        /*0012*/ 	.short	0x0018
        /*0014*/ 	.byte	0x00, 0xf0, 0x11, 0x00


	//----- nvinfo : EIATTR_KPARAM_INFO
	.align		4
.L_9:
        /*0018*/ 	.byte	0x04, 0x17
        /*001a*/ 	.short	(.L_11 - .L_10)
.L_10:
        /*001c*/ 	.word	0x00000000
        /*0020*/ 	.short	0x0003
        /*0022*/ 	.short	0x0014
        /*0024*/ 	.byte	0x00, 0xf0, 0x11, 0x00


	//----- nvinfo : EIATTR_KPARAM_INFO
	.align		4
.L_11:
        /*0028*/ 	.byte	0x04, 0x17
        /*002a*/ 	.short	(.L_13 - .L_12)
.L_12:
        /*002c*/ 	.word	0x00000000
        /*0030*/ 	.short	0x0002
        /*0032*/ 	.short	0x0010
        /*0034*/ 	.byte	0x00, 0xf0, 0x11, 0x00


	//----- nvinfo : EIATTR_KPARAM_INFO
	.align		4
.L_13:
        /*0038*/ 	.byte	0x04, 0x17
        /*003a*/ 	.short	(.L_15 - .L_14)
.L_14:
        /*003c*/ 	.word	0x00000000
        /*0040*/ 	.short	0x0001
        /*0042*/ 	.short	0x0008
        /*0044*/ 	.byte	0x00, 0xf5, 0x21, 0x00


	//----- nvinfo : EIATTR_KPARAM_INFO
	.align		4
.L_15:
        /*0048*/ 	.byte	0x04, 0x17
        /*004a*/ 	.short	(.L_17 - .L_16)
.L_16:
        /*004c*/ 	.word	0x00000000
        /*0050*/ 	.short	0x0000
        /*0052*/ 	.short	0x0000
        /*0054*/ 	.byte	0x00, 0xf5, 0x21, 0x00


	//----- nvinfo : EIATTR_SPARSE_MMA_MASK
	.align		4
.L_17:
        /*0058*/ 	.byte	0x03, 0x50
        /*005a*/ 	.short	0x0000


	//----- nvinfo : EIATTR_MAXREG_COUNT
	.align		4
        /*005c*/ 	.byte	0x03, 0x1b
        /*005e*/ 	.short	0x00ff


	//----- nvinfo : EIATTR_MERCURY_ISA_VERSION
	.align		4
        /*0060*/ 	.byte	0x03, 0x5f
        /*0062*/ 	.short	0x0101


	//----- nvinfo : EIATTR_INT_WARP_WIDE_INSTR_OFFSETS
	.align		4
        /*0064*/ 	.byte	0x04, 0x31
        /*0066*/ 	.short	(.L_19 - .L_18)


	//   ....[0]....
.L_18:
        /*0068*/ 	.word	0x00000170


	//----- nvinfo : EIATTR_VRC_CTA_INIT_COUNT
	.align		4
.L_19:
        /*006c*/ 	.byte	0x02, 0x4a
	.zero		1
	.zero		1


	//----- nvinfo : EIATTR_EXIT_INSTR_OFFSETS
	.align		4
        /*0070*/ 	.byte	0x04, 0x1c
        /*0072*/ 	.short	(.L_21 - .L_20)


	//   ....[0]....
.L_20:
        /*0074*/ 	.word	0x000000c0


	//   ....[1]....
        /*0078*/ 	.word	0x00000140


	//   ....[2]....
        /*007c*/ 	.word	0x000001c0


	//----- nvinfo : EIATTR_CBANK_PARAM_SIZE
	.align		4
.L_21:
        /*0080*/ 	.byte	0x03, 0x19
        /*0082*/ 	.short	0x001c


	//----- nvinfo : EIATTR_PARAM_CBANK
	.align		4
        /*0084*/ 	.byte	0x04, 0x0a
        /*0086*/ 	.short	(.L_23 - .L_22)
	.align		4
.L_22:
        /*0088*/ 	.word	index@(.nv.constant0._Z21count_2d_equal_kernelPKiPiiii)
        /*008c*/ 	.short	0x0380
        /*008e*/ 	.short	0x001c


	//----- nvinfo : EIATTR_SW_WAR
	.align		4
.L_23:
        /*0090*/ 	.byte	0x04, 0x36
        /*0092*/ 	.short	(.L_25 - .L_24)
.L_24:
        /*0094*/ 	.word	0x00000008
.L_25:


//--------------------- .nv.callgraph             --------------------------
	.section	.nv.callgraph,"",@"SHT_CUDA_CALLGRAPH"
	.align	4
	.sectionentsize	8
	.align		4
        /*0000*/ 	.word	0x00000000
	.align		4
        /*0004*/ 	.word	0xffffffff
	.align		4
        /*0008*/ 	.word	0x00000000
	.align		4
        /*000c*/ 	.word	0xfffffffe
	.align		4
        /*0010*/ 	.word	0x00000000
	.align		4
        /*0014*/ 	.word	0xfffffffd
	.align		4
        /*0018*/ 	.word	0x00000000
	.align		4
        /*001c*/ 	.word	0xfffffffc


//--------------------- .text._Z21count_2d_equal_kernelPKiPiiii --------------------------
	.section	.text._Z21count_2d_equal_kernelPKiPiiii,"ax",@progbits
	.align	128
        .global         _Z21count_2d_equal_kernelPKiPiiii
        .type           _Z21count_2d_equal_kernelPKiPiiii,@function
        .size           _Z21count_2d_equal_kernelPKiPiiii,(.L_x_1 - _Z21count_2d_equal_kernelPKiPiiii)
        .other          _Z21count_2d_equal_kernelPKiPiiii,@"STO_CUDA_ENTRY STV_DEFAULT"
_Z21count_2d_equal_kernelPKiPiiii:
.text._Z21count_2d_equal_kernelPKiPiiii:
[----:B------:R-:W-:Y:S01]  /*0000*/  LDC R1, c[0x0][0x37c] ;  /* 0x0000df00ff017b82 */ /* 0x000fe20000000800 */
[----:B------:R-:W0:Y:S01]  /*0010*/  S2R R5, SR_CTAID.Y ;  /* 0x0000000000057919 */ /* 0x000e220000002600 */
[----:B------:R-:W1:Y:S01]  /*0020*/  LDCU UR4, c[0x0][0x360] ;  /* 0x00006c00ff0477ac */ /* 0x000e620008000800 */
[----:B------:R-:W0:Y:S01]  /*0030*/  S2R R2, SR_TID.Y ;  /* 0x0000000000027919 */ /* 0x000e220000002200 */
[----:B------:R-:W0:Y:S01]  /*0040*/  LDCU UR5, c[0x0][0x364] ;  /* 0x00006c80ff0577ac */ /* 0x000e220008000800 */
[----:B------:R-:W1:Y:S01]  /*0050*/  S2R R0, SR_CTAID.X ;  /* 0x0000000000007919 */ /* 0x000e620000002500 */
[----:B------:R-:W2:Y:S01]  /*0060*/  LDCU.64 UR6, c[0x0][0x390] ;  /* 0x00007200ff0677ac */ /* 0x000ea20008000a00 */
[----:B------:R-:W1:Y:S01]  /*0070*/  S2R R3, SR_TID.X ;  /* 0x0000000000037919 */ /* 0x000e620000002100 */
[----:B0-----:R-:W-:-:S05]  /*0080*/  IMAD R5, R5, UR5, R2 ;  /* 0x0000000505057c24 */ /* 0x001fca000f8e0202 */
[----:B--2---:R-:W-:Y:S01]  /*0090*/  ISETP.GE.AND P0, PT, R5, UR6, PT ;  /* 0x0000000605007c0c */ /* 0x004fe2000bf06270 */
[----:B-1----:R-:W-:-:S05]  /*00a0*/  IMAD R0, R0, UR4, R3 ;  /* 0x0000000400007c24 */ /* 0x002fca000f8e0203 */
[----:B------:R-:W-:-:S13]  /*00b0*/  ISETP.GE.OR P0, PT, R0, UR7, P0 ;  /* 0x0000000700007c0c */ /* 0x000fda0008706670 */
[----:B------:R-:W-:Y:S05]  /*00c0*/  @P0 EXIT ;  /* 0x000000000000094d */ /* 0x000fea0003800000 */
[----:B------:R-:W0:Y:S01]  /*00d0*/  LDC.64 R2, c[0x0][0x380] ;  /* 0x0000e000ff027b82 */ /* 0x000e220000000a00 */
[----:B------:R-:W1:Y:S01]  /*00e0*/  LDCU.64 UR4, c[0x0][0x358] ;  /* 0x00006b00ff0477ac */ /* 0x000e620008000a00 */
[----:B------:R-:W-:Y:S01]  /*00f0*/  IMAD R5, R5, UR7, R0 ;  /* 0x0000000705057c24 */ /* 0x000fe2000f8e0200 */
[----:B------:R-:W2:Y:S03]  /*0100*/  LDCU UR6, c[0x0][0x398] ;  /* 0x00007300ff0677ac */ /* 0x000ea60008000800 */
[----:B0-----:R-:W-:-:S06]  /*0110*/  IMAD.WIDE R2, R5, 0x4, R2 ;  /* 0x0000000405027825 */ /* 0x001fcc00078e0202 */
[----:B-1----:R-:W2:Y:S02]  /*0120*/  LDG.E R2, desc[UR4][R2.64] ;  /* 0x0000000402027981 */ /* 0x002ea4000c1e1900 */
[----:B--2---:R-:W-:-:S13]  /*0130*/  ISETP.NE.AND P0, PT, R2, UR6, PT ;  /* 0x0000000602007c0c */ /* 0x004fda000bf05270 */
[----:B------:R-:W-:Y:S05]  /*0140*/  @P0 EXIT ;  /* 0x000000000000094d */ /* 0x000fea0003800000 */
[----:B------:R-:W0:Y:S01]  /*0150*/  S2R R0, SR_LANEID ;  /* 0x0000000000007919 */ /* 0x000e220000000000 */
[----:B------:R-:W1:Y:S01]  /*0160*/  LDC.64 R2, c[0x0][0x388] ;  /* 0x0000e200ff027b82 */ /* 0x000e620000000a00 */
[----:B------:R-:W-:Y:S02]  /*0170*/  VOTEU.ANY UR6, UPT, PT ;  /* 0x0000000000067886 */ /* 0x000fe400038e0100 */
[----:B------:R-:W-:Y:S02]  /*0180*/  UFLO.U32 UR7, UR6 ;  /* 0x00000006000772bd */ /* 0x000fe400080e0000 */
[----:B------:R-:W1:Y:S04]  /*0190*/  POPC R5, UR6 ;  /* 0x0000000600057d09 */ /* 0x000e680008000000 */
[----:B0-----:R-:W-:-:S13]  /*01a0*/  ISETP.EQ.U32.AND P0, PT, R0, UR7, PT ;  /* 0x0000000700007c0c */ /* 0x001fda000bf02070 */
[----:B-1----:R-:W-:Y:S01]  /*01b0*/  @P0 REDG.E.ADD.STRONG.GPU desc[UR4][R2.64], R5 ;  /* 0x000000050200098e */ /* 0x002fe2000c12e104 */
[----:B------:R-:W-:Y:S05]  /*01c0*/  EXIT ;  /* 0x000000000000794d */ /* 0x000fea0003800000 */
.L_x_0:
[----:B------:R-:W-:-:S00]  /*01d0*/  BRA `(.L_x_0) ;  /* 0xfffffffc00fc7947 */ /* 0x000fc0000383ffff */
[----:B------:R-:W-:-:S00]  /*01e0*/  NOP ;  /* 0x0000000000007918 */ /* 0x000fc00000000000 */
        /* <DEDUP_REMOVED lines=9> */
.L_x_1:


//--------------------- .nv.shared.reserved.0     --------------------------
	.section	.nv.shared.reserved.0,"aw",@nobits
	.weak		__nv_reservedSMEM_offset_0_alias
	.size		__nv_reservedSMEM_offset_0_alias, 0, 64
	.other		__nv_reservedSMEM_offset_0_alias,@"STO_CUDA_RESERVED_SHARED STV_DEFAULT"
__nv_reservedSMEM_offset_0_alias:
	.zero		0
	.zero		64


//--------------------- .nv.constant0._Z21count_2d_equal_kernelPKiPiiii --------------------------
	.section	.nv.constant0._Z21count_2d_equal_kernelPKiPiiii,"a",@progbits
	.sectionflags	@""
	.align	4
.nv.constant0._Z21count_2d_equal_kernelPKiPiiii:
	.zero		924


//--------------------- SYMBOLS --------------------------

	.type		.nv.reservedSmem.offset0,@object
	.size		.nv.reservedSmem.offset0,0x4
